	.headerflags	@"EF_CUDA_TEXMODE_UNIFIED EF_CUDA_64BIT_ADDRESS EF_CUDA_ACCELERATORS EF_CUDA_SM90 EF_CUDA_VIRTUAL_SM(EF_CUDA_SM90)"
	.elftype	@"ET_EXEC"


//--------------------- .nv.info                  --------------------------
	.section	.nv.info,"",@"SHT_CUDA_INFO"
	.align	4


	//----- nvinfo : EIATTR_REGCOUNT
	.align		4
        /*0000*/ 	.byte	0x04, 0x2f
        /*0002*/ 	.short	(.L_1 - .L_0)
	.align		4
.L_0:
        /*0004*/ 	.word	index@(triton_mm)
        /*0008*/ 	.word	0x00000028


	//----- nvinfo : EIATTR_MIN_STACK_SIZE
	.align		4
.L_1:
        /*000c*/ 	.byte	0x04, 0x12
        /*000e*/ 	.short	(.L_3 - .L_2)
	.align		4
.L_2:
        /*0010*/ 	.word	index@(triton_mm)
        /*0014*/ 	.word	0x00000000


	//----- nvinfo : EIATTR_FRAME_SIZE
	.align		4
.L_3:
        /*0018*/ 	.byte	0x04, 0x11
        /*001a*/ 	.short	(.L_5 - .L_4)
	.align		4
.L_4:
        /*001c*/ 	.word	index@(triton_mm)
        /*0020*/ 	.word	0x00000000


	//----- nvinfo : EIATTR_MIN_STACK_SIZE
	.align		4
.L_5:
        /*0024*/ 	.byte	0x04, 0x12
        /*0026*/ 	.short	(.L_7 - .L_6)
	.align		4
.L_6:
        /*0028*/ 	.word	index@(triton_mm)
        /*002c*/ 	.word	0x00000000
.L_7:


//--------------------- .nv.info.triton_mm        --------------------------
	.section	.nv.info.triton_mm,"",@"SHT_CUDA_INFO"
	.sectionflags	@""
	.align	4


	//----- nvinfo : EIATTR_CUDA_API_VERSION
	.align		4
        /*0000*/ 	.byte	0x04, 0x37
        /*0002*/ 	.short	(.L_9 - .L_8)
.L_8:
        /*0004*/ 	.word	0x0000007c


	//----- nvinfo : EIATTR_KPARAM_INFO
	.align		4
.L_9:
        /*0008*/ 	.byte	0x04, 0x17
        /*000a*/ 	.short	(.L_11 - .L_10)
.L_10:
        /*000c*/ 	.word	0x00000000
        /*0010*/ 	.short	0x0002
        /*0012*/ 	.short	0x0010
        /*0014*/ 	.byte	0x00, 0xf0, 0x21, 0x00


	//----- nvinfo : EIATTR_KPARAM_INFO
	.align		4
.L_11:
        /*0018*/ 	.byte	0x04, 0x17
        /*001a*/ 	.short	(.L_13 - .L_12)
.L_12:
        /*001c*/ 	.word	0x00000000
        /*0020*/ 	.short	0x0001
        /*0022*/ 	.short	0x0008
        /*0024*/ 	.byte	0x00, 0xf0, 0x21, 0x00


	//----- nvinfo : EIATTR_KPARAM_INFO
	.align		4
.L_13:
        /*0028*/ 	.byte	0x04, 0x17
        /*002a*/ 	.short	(.L_15 - .L_14)
.L_14:
        /*002c*/ 	.word	0x00000000
        /*0030*/ 	.short	0x0000
        /*0032*/ 	.short	0x0000
        /*0034*/ 	.byte	0x00, 0xf0, 0x21, 0x00


	//----- nvinfo : EIATTR_SPARSE_MMA_MASK
	.align		4
.L_15:
        /*0038*/ 	.byte	0x03, 0x50
        /*003a*/ 	.short	0x0000


	//----- nvinfo : EIATTR_MAXREG_COUNT
	.align		4
        /*003c*/ 	.byte	0x03, 0x1b
        /*003e*/ 	.short	0x00ff


	//----- nvinfo : EIATTR_EXIT_INSTR_OFFSETS
	.align		4
        /*0040*/ 	.byte	0x04, 0x1c
        /*0042*/ 	.short	(.L_17 - .L_16)


	//   ....[0]....
.L_16:
        /*0044*/ 	.word	0x00000e20


	//   ....[1]....
        /*0048*/ 	.word	0x00000e70


	//----- nvinfo : EIATTR_MAX_THREADS
	.align		4
.L_17:
        /*004c*/ 	.byte	0x04, 0x05
        /*004e*/ 	.short	(.L_19 - .L_18)
.L_18:
        /*0050*/ 	.word	0x00000080
        /*0054*/ 	.word	0x00000001
        /*0058*/ 	.word	0x00000001


	//----- nvinfo : EIATTR_CBANK_PARAM_SIZE
	.align		4
.L_19:
        /*005c*/ 	.byte	0x03, 0x19
        /*005e*/ 	.short	0x0018


	//----- nvinfo : EIATTR_PARAM_CBANK
	.align		4
        /*0060*/ 	.byte	0x04, 0x0a
        /*0062*/ 	.short	(.L_21 - .L_20)
	.align		4
.L_20:
        /*0064*/ 	.word	index@(.nv.constant0.triton_mm)
        /*0068*/ 	.short	0x0210
        /*006a*/ 	.short	0x0018


	//----- nvinfo : EIATTR_SW_WAR
	.align		4
.L_21:
        /*006c*/ 	.byte	0x04, 0x36
        /*006e*/ 	.short	(.L_23 - .L_22)
.L_22:
        /*0070*/ 	.word	0x00000008
.L_23:


//--------------------- .nv.callgraph             --------------------------
	.section	.nv.callgraph,"",@"SHT_CUDA_CALLGRAPH"
	.align	4
	.sectionentsize	8
	.align		4
        /*0000*/ 	.word	0x00000000
	.align		4
        /*0004*/ 	.word	0xffffffff
	.align		4
        /*0008*/ 	.word	0x00000000
	.align		4
        /*000c*/ 	.word	0xfffffffe
	.align		4
        /*0010*/ 	.word	0x00000000
	.align		4
        /*0014*/ 	.word	0xfffffffd
	.align		4
        /*0018*/ 	.word	0x00000000
	.align		4
        /*001c*/ 	.word	0xfffffffc


//--------------------- .text.triton_mm           --------------------------
	.section	.text.triton_mm,"ax",@progbits
	.sectionflags	@"SHF_BARRIERS=1"
	.align	128
        .global         triton_mm
        .type           triton_mm,@function
        .size           triton_mm,(.L_x_2 - triton_mm)
        .other          triton_mm,@"STO_CUDA_ENTRY STV_DEFAULT"
triton_mm:
.text.triton_mm:
[----:B------:R-:W1:Y:S08]  /*0000*/  LDC R1, c[0x0][0x28] ;  /* 0x00000a00ff017b82 */ /* 0x000e700000000800 */
[----:B------:R-:W2:Y:S01]  /*0010*/  S2UR UR13, SR_CTAID.X ;  /* 0x00000000000d79c3 */ /* 0x000ea20000002500 */
[----:B------:R-:W-:-:S07]  /*0020*/  ULDC.64 UR14, c[0x0][0x208] ;  /* 0x00008200000e7ab9 */ /* 0x000fce0000000a00 */
[----:B------:R-:W3:Y:S08]  /*0030*/  LDC.64 R32, c[0x0][0x210] ;  /* 0x00008400ff207b82 */ /* 0x000ef00000000a00 */
[----:B------:R-:W4:Y:S01]  /*0040*/  LDC.64 R36, c[0x0][0x218] ;  /* 0x00008600ff247b82 */ /* 0x000f220000000a00 */
[----:B--2---:R-:W-:-:S04]  /*0050*/  UIMAD.WIDE UR4, UR13, 0x2aaaaaab, URZ ;  /* 0x2aaaaaab0d0478a5 */ /* 0x004fc8000f8e023f */
[----:B------:R-:W-:-:S04]  /*0060*/  USHF.R.U32.HI UR4, URZ, 0x1f, UR5 ;  /* 0x0000001f3f047899 */ /* 0x000fc80008011605 */
[----:B------:R-:W-:-:S03]  /*0070*/  ULEA.HI.SX32 UR6, UR5, UR4, 0x1a ;  /* 0x0000000405067291 */ /* 0x000fc6000f8fd23f */
[----:B------:R-:W-:Y:S01]  /*0080*/  UMOV UR4, 0xfffffff8 ;  /* 0xfffffff800047882 */ /* 0x000fe20000000000 */
[----:B------:R-:W-:Y:S02]  /*0090*/  UIMAD UR8, UR6, -0x180, UR13 ;  /* 0xfffffe80060878a4 */ /* 0x000fe4000f8e020d */
[----:B------:R-:W-:-:S04]  /*00a0*/  UIMAD UR4, UR6, UR4, 0x1 ;  /* 0x00000001060474a4 */ /* 0x000fc8000f8e0204 */
[----:B------:R-:W-:Y:S01]  /*00b0*/  UISETP.LT.AND UP0, UPT, UR4, 0x8, UPT ;  /* 0x000000080400788c */ /* 0x000fe2000bf01270 */
[----:B------:R-:W-:-:S03]  /*00c0*/  IMAD.U32 R4, RZ, RZ, UR8 ;  /* 0x00000008ff047e24 */ /* 0x000fc6000f8e00ff */
[----:B------:R-:W-:Y:S02]  /*00d0*/  USEL UR7, UR4, 0x8, UP0 ;  /* 0x0000000804077887 */ /* 0x000fe40008000000 */
[----:B------:R-:W-:Y:S01]  /*00e0*/  IABS R4, R4 ;  /* 0x0000000400047213 */ /* 0x000fe20000000000 */
[----:B------:R-:W-:Y:S01]  /*00f0*/  UMOV UR4, URZ ;  /* 0x0000003f00047c82 */ /* 0x000fe20008000000 */
[----:B------:R-:W-:Y:S02]  /*0100*/  ULOP3.LUT UR8, UR8, UR7, URZ, 0x3c, !UPT ;  /* 0x0000000708087292 */ /* 0x000fe4000f8e3c3f */
[----:B------:R-:W-:Y:S01]  /*0110*/  IMAD.U32 R3, RZ, RZ, UR7 ;  /* 0x00000007ff037e24 */ /* 0x000fe2000f8e00ff */
[----:B------:R-:W-:-:S04]  /*0120*/  R2UR UR10, R4 ;  /* 0x00000000040a72ca */ /* 0x000fc800000e0000 */
[-C--:B------:R-:W-:Y:S02]  /*0130*/  IABS R0, R3.reuse ;  /* 0x0000000300007213 */ /* 0x080fe40000000000 */
[----:B------:R-:W-:Y:S02]  /*0140*/  IABS R3, R3 ;  /* 0x0000000300037213 */ /* 0x000fe40000000000 */
[----:B------:R-:W-:-:S13]  /*0150*/  R2UR UR16, R0 ;  /* 0x00000000001072ca */ /* 0x000fda00000e0000 */
[----:B------:R-:W2:Y:S08]  /*0160*/  I2F.RP R0, UR16 ;  /* 0x0000001000007d06 */ /* 0x000eb00008209400 */
[----:B--2---:R-:W2:Y:S02]  /*0170*/  MUFU.RCP R0, R0 ;  /* 0x0000000000007308 */ /* 0x004ea40000001000 */
[----:B--2---:R-:W-:-:S02]  /*0180*/  VIADD R2, R0, 0xffffffe ;  /* 0x0ffffffe00027836 */ /* 0x004fc40000000000 */
[----:B------:R-:W-:-:S04]  /*0190*/  IMAD.MOV R0, RZ, RZ, -R3 ;  /* 0x000000ffff007224 */ /* 0x000fc800078e0a03 */
[----:B------:R-:W2:Y:S01]  /*01a0*/  F2I.FTZ.U32.TRUNC.NTZ R2, R2 ;  /* 0x0000000200027305 */ /* 0x000ea2000021f000 */
[----:B------:R-:W-:Y:S02]  /*01b0*/  R2UR UR11, R0 ;  /* 0x00000000000b72ca */ /* 0x000fe400000e0000 */
[----:B------:R-:W5:Y:S01]  /*01c0*/  S2R R0, SR_TID.X ;  /* 0x0000000000007919 */ /* 0x000f620000002100 */
[----:B--2---:R-:W-:-:S13]  /*01d0*/  R2UR UR5, R2 ;  /* 0x00000000020572ca */ /* 0x004fda00000e0000 */
[----:B------:R-:W-:-:S04]  /*01e0*/  UIADD3 UR9, URZ, -UR5, URZ ;  /* 0x800000053f097290 */ /* 0x000fc8000fffe03f */
[----:B------:R-:W-:Y:S01]  /*01f0*/  UIMAD UR9, UR9, UR16, URZ ;  /* 0x00000010090972a4 */ /* 0x000fe2000f8e023f */
[----:B-1---5:R-:W-:-:S03]  /*0200*/  SHF.R.U32.HI R2, RZ, 0x2, R0 ;  /* 0x00000002ff027819 */ /* 0x022fc60000011600 */
[----:B------:R-:W-:Y:S01]  /*0210*/  UIMAD.WIDE.U32 UR4, UR5, UR9, UR4 ;  /* 0x00000009050472a5 */ /* 0x000fe2000f8e0004 */
[--C-:B------:R-:W-:Y:S02]  /*0220*/  SHF.R.U32.HI R28, RZ, 0x3, R0.reuse ;  /* 0x00000003ff1c7819 */ /* 0x100fe40000011600 */
[----:B------:R-:W-:Y:S02]  /*0230*/  SGXT.U32 R2, R2, 0x5 ;  /* 0x000000050202781a */ /* 0x000fe40000000000 */
[----:B------:R-:W-:Y:S02]  /*0240*/  SGXT.U32 R28, R28, 0x4 ;  /* 0x000000041c1c781a */ /* 0x000fe40000000000 */
[----:B------:R-:W-:Y:S01]  /*0250*/  UMOV UR9, UR5 ;  /* 0x0000000500097c82 */ /* 0x000fe20008000000 */
[----:B------:R-:W-:Y:S01]  /*0260*/  SHF.R.U32.HI R23, RZ, 0x5, R0 ;  /* 0x00000005ff177819 */ /* 0x000fe20000011600 */
[----:B------:R-:W-:Y:S01]  /*0270*/  UIMAD.WIDE.U32 UR4, UR9, UR10, URZ ;  /* 0x0000000a090472a5 */ /* 0x000fe2000f8e003f */
[----:B------:R-:W-:-:S02]  /*0280*/  LOP3.LUT R26, R0, 0x7, RZ, 0xc0, !PT ;  /* 0x00000007001a7812 */ /* 0x000fc400078ec0ff */
[----:B------:R-:W-:Y:S01]  /*0290*/  SGXT.U32 R23, R23, 0x2 ;  /* 0x000000021717781a */ /* 0x000fe20000000000 */
[----:B------:R-:W-:Y:S01]  /*02a0*/  UIMAD UR4, UR5, UR11, UR10 ;  /* 0x0000000b050472a4 */ /* 0x000fe2000f8e020a */
[----:B------:R-:W-:-:S03]  /*02b0*/  SHF.R.U32.HI R25, RZ, 0x3, R0 ;  /* 0x00000003ff197819 */ /* 0x000fc60000011600 */
[----:B------:R-:W-:Y:S01]  /*02c0*/  UISETP.GT.U32.AND UP1, UPT, UR16, UR4, UPT ;  /* 0x000000041000728c */ /* 0x000fe2000bf24070 */
[----:B------:R-:W-:Y:S01]  /*02d0*/  IMAD.SHL.U32 R22, R23, 0x8, RZ ;  /* 0x0000000817167824 */ /* 0x000fe200078e00ff */
[----:B------:R-:W-:-:S09]  /*02e0*/  SGXT.U32 R25, R25, 0x2 ;  /* 0x000000021919781a */ /* 0x000fd20000000000 */
[----:B------:R-:W-:Y:S02]  /*02f0*/  @!UP1 UIADD3 UR4, UR4, -UR16, URZ ;  /* 0x8000001004049290 */ /* 0x000fe4000fffe03f */
[----:B------:R-:W-:Y:S02]  /*0300*/  @!UP1 UIADD3 UR5, UR5, 0x1, URZ ;  /* 0x0000000105059890 */ /* 0x000fe4000fffe03f */
[----:B------:R-:W-:Y:S02]  /*0310*/  UISETP.GE.U32.AND UP0, UPT, UR4, UR16, UPT ;  /* 0x000000100400728c */ /* 0x000fe4000bf06070 */
[----:B------:R-:W-:Y:S01]  /*0320*/  UISETP.GE.AND UP1, UPT, UR8, URZ, UPT ;  /* 0x0000003f0800728c */ /* 0x000fe2000bf26270 */
[----:B------:R-:W1:Y:S01]  /*0330*/  S2UR UR8, SR_CgaCtaId ;  /* 0x00000000000879c3 */ /* 0x000e620000008800 */
[----:B------:R-:W-:-:S07]  /*0340*/  UMOV UR4, 0x400 ;  /* 0x0000040000047882 */ /* 0x000fce0000000000 */
[----:B------:R-:W-:Y:S02]  /*0350*/  @UP0 UIADD3 UR5, UR5, 0x1, URZ ;  /* 0x0000000105050890 */ /* 0x000fe4000fffe03f */
[----:B------:R-:W-:Y:S02]  /*0360*/  UISETP.NE.AND UP0, UPT, UR7, URZ, UPT ;  /* 0x0000003f0700728c */ /* 0x000fe4000bf05270 */
[----:B------:R-:W-:Y:S02]  /*0370*/  ULOP3.LUT UR7, URZ, UR7, URZ, 0x33, !UPT ;  /* 0x000000073f077292 */ /* 0x000fe4000f8e333f */
[----:B------:R-:W-:-:S04]  /*0380*/  @!UP1 UIADD3 UR5, -UR5, URZ, URZ ;  /* 0x0000003f05059290 */ /* 0x000fc8000fffe13f */
[----:B------:R-:W-:-:S04]  /*0390*/  USEL UR5, UR7, UR5, !UP0 ;  /* 0x0000000507057287 */ /* 0x000fc8000c000000 */
[----:B------:R-:W-:Y:S02]  /*03a0*/  USHF.L.U32 UR12, UR5, 0x6, URZ ;  /* 0x00000006050c7899 */ /* 0x000fe4000800063f */
[----:B-1----:R-:W-:-:S03]  /*03b0*/  UPRMT UR8, UR8, 0x654, UR4 ;  /* 0x0000065408087896 */ /* 0x002fc60008000004 */
[----:B------:R-:W-:Y:S01]  /*03c0*/  UMOV UR4, 0x20 ;  /* 0x0000002000047882 */ /* 0x000fe20000000000 */
[----:B------:R-:W-:Y:S01]  /*03d0*/  IMAD.U32 R3, RZ, RZ, UR12 ;  /* 0x0000000cff037e24 */ /* 0x000fe2000f8e00ff */
[----:B------:R-:W-:-:S04]  /*03e0*/  LOP3.LUT R5, R2, UR12, RZ, 0xfc, !PT ;  /* 0x0000000c02057c12 */ /* 0x000fc8000f8efcff */
[----:B------:R-:W-:Y:S01]  /*03f0*/  LOP3.LUT R6, R3, 0x20, R2, 0xfe, !PT ;  /* 0x0000002003067812 */ /* 0x000fe200078efe02 */
[----:B------:R-:W-:-:S04]  /*0400*/  IMAD.HI R4, R5, 0x2aaaaaab, RZ ;  /* 0x2aaaaaab05047827 */ /* 0x000fc800078e02ff */
[----:B------:R-:W-:Y:S01]  /*0410*/  IMAD.HI R9, R6, 0x2aaaaaab, RZ ;  /* 0x2aaaaaab06097827 */ /* 0x000fe200078e02ff */
[----:B------:R-:W-:-:S03]  /*0420*/  SHF.R.U32.HI R7, RZ, 0x1f, R4 ;  /* 0x0000001fff077819 */ /* 0x000fc60000011604 */
[----:B------:R-:W-:Y:S01]  /*0430*/  IMAD.SHL.U32 R3, R0, 0x8, RZ ;  /* 0x0000000800037824 */ /* 0x000fe200078e00ff */
[----:B------:R-:W-:Y:S02]  /*0440*/  SHF.R.U32.HI R10, RZ, 0x1f, R9 ;  /* 0x0000001fff0a7819 */ /* 0x000fe40000011609 */
[----:B------:R-:W-:Y:S02]  /*0450*/  LEA.HI R8, R4, R7, RZ, 0x17 ;  /* 0x0000000704087211 */ /* 0x000fe400078fb8ff */
[----:B------:R-:W-:Y:S02]  /*0460*/  LOP3.LUT R7, R3, 0x18, R0, 0x48, !PT ;  /* 0x0000001803077812 */ /* 0x000fe400078e4800 */
[----:B------:R-:W-:Y:S01]  /*0470*/  LEA.HI R9, R9, R10, RZ, 0x17 ;  /* 0x0000000a09097211 */ /* 0x000fe200078fb8ff */
[----:B------:R-:W-:Y:S01]  /*0480*/  IMAD R5, R8, -0xc00, R5 ;  /* 0xfffff40008057824 */ /* 0x000fe200078e0205 */
[----:B------:R-:W-:Y:S01]  /*0490*/  LOP3.LUT R4, R3, 0x18, RZ, 0xc0, !PT ;  /* 0x0000001803047812 */ /* 0x000fe200078ec0ff */
[----:B------:R-:W-:Y:S01]  /*04a0*/  IMAD.SHL.U32 R7, R7, 0x2, RZ ;  /* 0x0000000207077824 */ /* 0x000fe200078e00ff */
[C---:B------:R-:W-:Y:S01]  /*04b0*/  LOP3.LUT R3, R2.reuse, 0x20, RZ, 0xfc, !PT ;  /* 0x0000002002037812 */ /* 0x040fe200078efcff */
[----:B------:R-:W-:Y:S01]  /*04c0*/  IMAD R9, R9, -0xc00, R6 ;  /* 0xfffff40009097824 */ /* 0x000fe200078e0206 */
[----:B------:R-:W-:Y:S01]  /*04d0*/  SHF.R.U32.HI R8, RZ, 0x1, R0 ;  /* 0x00000001ff087819 */ /* 0x000fe20000011600 */
[----:B------:R-:W-:-:S02]  /*04e0*/  IMAD R6, R2, 0x40, R7 ;  /* 0x0000004002067824 */ /* 0x000fc400078e0207 */
[----:B------:R-:W-:Y:S01]  /*04f0*/  IMAD R7, R3, 0x40, R7 ;  /* 0x0000004003077824 */ /* 0x000fe200078e0207 */
[----:B------:R-:W-:Y:S01]  /*0500*/  SHF.R.U32.HI R3, RZ, 0x1, R0 ;  /* 0x00000001ff037819 */ /* 0x000fe20000011600 */
[----:B------:R-:W-:Y:S02]  /*0510*/  IMAD.SHL.U32 R2, R0, 0x4, RZ ;  /* 0x0000000400027824 */ /* 0x000fe400078e00ff */
[--C-:B------:R-:W-:Y:S02]  /*0520*/  IMAD R5, R5, 0xc00, R4.reuse ;  /* 0x00000c0005057824 */ /* 0x100fe400078e0204 */
[----:B------:R-:W-:Y:S01]  /*0530*/  IMAD R9, R9, 0xc00, R4 ;  /* 0x00000c0009097824 */ /* 0x000fe200078e0204 */
[----:B------:R-:W-:Y:S01]  /*0540*/  LOP3.LUT R3, R2, 0x18, R3, 0x48, !PT ;  /* 0x0000001802037812 */ /* 0x000fe200078e4803 */
[----:B----4-:R-:W-:Y:S01]  /*0550*/  IMAD.WIDE R30, R5, 0x2, R36 ;  /* 0x00000002051e7825 */ /* 0x010fe200078e0224 */
[----:B------:R-:W-:Y:S02]  /*0560*/  LOP3.LUT R35, R2, 0x1c, RZ, 0xc0, !PT ;  /* 0x0000001c02237812 */ /* 0x000fe400078ec0ff */
[----:B------:R-:W-:Y:S01]  /*0570*/  LOP3.LUT R3, R3, 0x4, R2, 0xf8, !PT ;  /* 0x0000000403037812 */ /* 0x000fe200078ef802 */
[----:B------:R-:W-:Y:S01]  /*0580*/  VIADD R2, R6, UR8 ;  /* 0x0000000806027c36 */ /* 0x000fe20008000000 */
[----:B------:R-:W-:Y:S01]  /*0590*/  SHF.R.U32.HI R4, RZ, 0x4, R0 ;  /* 0x00000004ff047819 */ /* 0x000fe20000011600 */
[----:B---3--:R-:W-:Y:S01]  /*05a0*/  IMAD.WIDE.U32 R34, R35, 0x2, R32 ;  /* 0x0000000223227825 */ /* 0x008fe200078e0020 */
[----:B------:R-:W-:-:S02]  /*05b0*/  LOP3.LUT R5, R0, 0x1f, RZ, 0xc0, !PT ;  /* 0x0000001f00057812 */ /* 0x000fc400078ec0ff */
[----:B------:R-:W-:Y:S01]  /*05c0*/  SGXT.U32 R4, R4, 0x1 ;  /* 0x000000010404781a */ /* 0x000fe20000000000 */
[----:B------:R-:W-:Y:S01]  /*05d0*/  IMAD R3, R28, 0x20, R3 ;  /* 0x000000201c037824 */ /* 0x000fe200078e0203 */
[----:B------:R-:W-:Y:S01]  /*05e0*/  SHF.R.U32.HI R6, RZ, 0x3, R5 ;  /* 0x00000003ff067819 */ /* 0x000fe20000011605 */
[----:B------:R-:W-:Y:S01]  /*05f0*/  IMAD.WIDE R36, R9, 0x2, R36 ;  /* 0x0000000209247825 */ /* 0x000fe200078e0224 */
[----:B------:R-:W-:Y:S02]  /*0600*/  SGXT.U32 R5, R8, 0x2 ;  /* 0x000000020805781a */ /* 0x000fe40000000000 */
[----:B------:R-:W-:Y:S01]  /*0610*/  LEA R27, R3, UR8, 0x1 ;  /* 0x00000008031b7c11 */ /* 0x000fe2000f8e08ff */
[----:B------:R-:W-:Y:S01]  /*0620*/  VIADD R3, R7, UR8 ;  /* 0x0000000807037c36 */ /* 0x000fe20008000000 */
[----:B------:R-:W-:Y:S01]  /*0630*/  SGXT.U32 R6, R6, 0x1 ;  /* 0x000000010606781a */ /* 0x000fe20000000000 */
[----:B------:R-:W-:Y:S02]  /*0640*/  IMAD.SHL.U32 R7, R4, 0x20, RZ ;  /* 0x0000002004077824 */ /* 0x000fe400078e00ff */
[----:B------:R-:W-:Y:S01]  /*0650*/  @!PT LDS RZ, [RZ] ;  /* 0x00000000fffff984 */ /* 0x000fe20000000800 */
[----:B------:R-:W-:Y:S01]  /*0660*/  @!PT LDS RZ, [RZ] ;  /* 0x00000000fffff984 */ /* 0x000fe20000000800 */
[----:B------:R-:W-:Y:S01]  /*0670*/  @!PT LDS RZ, [RZ] ;  /* 0x00000000fffff984 */ /* 0x000fe20000000800 */
[----:B------:R-:W-:Y:S02]  /*0680*/  LDGSTS.E.64 [R27], desc[UR14][R34.64] ;  /* 0x00000000221b7fae */ /* 0x000fe4000b921a4e */
[----:B------:R-:W-:Y:S01]  /*0690*/  IMAD R20, R6, 0x8, R26 ;  /* 0x0000000806147824 */ /* 0x000fe200078e021a */
[----:B------:R-:W-:Y:S01]  /*06a0*/  LOP3.LUT R9, R7, R22, RZ, 0xfc, !PT ;  /* 0x0000001607097212 */ /* 0x000fe200078efcff */
[----:B------:R-:W0:Y:S01]  /*06b0*/  LDGDEPBAR ;  /* 0x00000000000079af */ /* 0x000e220000000000 */
[-C--:B------:R-:W-:Y:S01]  /*06c0*/  LOP3.LUT R7, R4, R5.reuse, RZ, 0x3c, !PT ;  /* 0x0000000504077212 */ /* 0x080fe200078e3cff */
[----:B------:R-:W-:Y:S01]  /*06d0*/  IMAD.SHL.U32 R20, R20, 0x40, RZ ;  /* 0x0000004014147824 */ /* 0x000fe200078e00ff */
[----:B------:R-:W-:Y:S01]  /*06e0*/  LOP3.LUT R6, R6, R5, RZ, 0x3c, !PT ;  /* 0x0000000506067212 */ /* 0x000fe200078e3cff */
[----:B------:R-:W-:Y:S01]  /*06f0*/  LDGSTS.E.BYPASS.128 [R2+0x400], desc[UR14][R30.64] ;  /* 0x004000001e027fae */ /* 0x000fe2000b901c4e */
[----:B------:R-:W-:Y:S01]  /*0700*/  LOP3.LUT R9, R9, 0x7, R0, 0xf8, !PT ;  /* 0x0000000709097812 */ /* 0x000fe200078ef800 */
[----:B------:R-:W-:Y:S01]  /*0710*/  IMAD.SHL.U32 R7, R7, 0x10, RZ ;  /* 0x0000001007077824 */ /* 0x000fe200078e00ff */
[----:B------:R-:W-:Y:S01]  /*0720*/  LOP3.LUT R4, R5, 0x2, R4, 0x1e, !PT ;  /* 0x0000000205047812 */ /* 0x000fe200078e1e04 */
[----:B------:R-:W-:Y:S01]  /*0730*/  LDGSTS.E.BYPASS.128 [R3+0x400], desc[UR14][R36.64] ;  /* 0x0040000024037fae */ /* 0x000fe2000b901c4e */
[----:B------:R-:W-:-:S02]  /*0740*/  IMAD.SHL.U32 R6, R6, 0x10, RZ ;  /* 0x0000001006067824 */ /* 0x000fc400078e00ff */
[----:B------:R-:W-:Y:S01]  /*0750*/  IMAD.SHL.U32 R29, R9, 0x40, RZ ;  /* 0x00000040091d7824 */ /* 0x000fe200078e00ff */
[----:B------:R-:W0:Y:S01]  /*0760*/  LDGDEPBAR ;  /* 0x00000000000079af */ /* 0x000e220000000000 */
[----:B------:R-:W-:-:S03]  /*0770*/  LOP3.LUT R24, R7, R20, RZ, 0xfc, !PT ;  /* 0x0000001407187212 */ /* 0x000fc600078efcff */
[----:B------:R-:W-:Y:S02]  /*0780*/  LOP3.LUT R21, R29, R6, RZ, 0xfc, !PT ;  /* 0x000000061d157212 */ /* 0x000fe400078efcff */
[----:B------:R-:W-:Y:S01]  /*0790*/  LOP3.LUT R6, R5, 0x2, R25, 0x1e, !PT ;  /* 0x0000000205067812 */ /* 0x000fe200078e1e19 */
[----:B------:R-:W-:-:S04]  /*07a0*/  IMAD.SHL.U32 R5, R4, 0x10, RZ ;  /* 0x0000001004057824 */ /* 0x000fc800078e00ff */
[----:B------:R-:W-:Y:S01]  /*07b0*/  IMAD.SHL.U32 R16, R6, 0x10, RZ ;  /* 0x0000001006107824 */ /* 0x000fe200078e00ff */
[----:B------:R-:W-:-:S04]  /*07c0*/  LOP3.LUT R20, R5, R20, RZ, 0xfc, !PT ;  /* 0x0000001405147212 */ /* 0x000fc800078efcff */
[----:B------:R-:W-:Y:S01]  /*07d0*/  LOP3.LUT R29, R16, R29, RZ, 0xfc, !PT ;  /* 0x0000001d101d7212 */ /* 0x000fe200078efcff */
[----:B------:R-:W-:-:S04]  /*07e0*/  DEPBAR.LE SB0, 0x0 ;  /* 0x000080000000791a */ /* 0x000fc80000000000 */
[----:B------:R-:W-:Y:S06]  /*07f0*/  BAR.SYNC.DEFER_BLOCKING 0x0 ;  /* 0x0000000000007b1d */ /* 0x000fec0000010000 */
[----:B------:R-:W-:Y:S04]  /*0800*/  LDSM.16.M88.4 R8, [R24+UR8] ;  /* 0x000000081808783b */ /* 0x000fe80008000200 */
[----:B------:R-:W1:Y:S04]  /*0810*/  LDSM.16.M88.4 R12, [R21+UR8+0x400] ;  /* 0x00040008150c783b */ /* 0x000e680008000200 */
[----:B------:R-:W-:Y:S01]  /*0820*/  LDSM.16.M88.4 R16, [R29+UR8+0x400] ;  /* 0x000400081d10783b */ /* 0x000fe20008000200 */
[----:B-1----:R-:W-:Y:S06]  /*0830*/  HMMA.16816.F32.BF16 R4, R8, R12, RZ ;  /* 0x0000000c0804723c */ /* 0x002fec00000418ff */
[----:B------:R-:W-:Y:S01]  /*0840*/  HMMA.16816.F32.BF16 R8, R8, R14, RZ ;  /* 0x0000000e0808723c */ /* 0x000fe200000418ff */
[----:B------:R-:W1:Y:S01]  /*0850*/  LDSM.16.M88.4 R12, [R20+UR8] ;  /* 0x00000008140c783b */ /* 0x000e620008000200 */
[----:B------:R-:W-:Y:S06]  /*0860*/  BAR.SYNC.DEFER_BLOCKING 0x0 ;  /* 0x0000000000007b1d */ /* 0x000fec0000010000 */
[----:B------:R-:W-:Y:S01]  /*0870*/  @!PT LDS RZ, [RZ] ;  /* 0x00000000fffff984 */ /* 0x000fe20000000800 */
[----:B------:R-:W-:Y:S01]  /*0880*/  @!PT LDS RZ, [RZ] ;  /* 0x00000000fffff984 */ /* 0x000fe20000000800 */
[----:B------:R-:W-:Y:S01]  /*0890*/  @!PT LDS RZ, [RZ] ;  /* 0x00000000fffff984 */ /* 0x000fe20000000800 */
[----:B------:R-:W-:Y:S04]  /*08a0*/  LDGSTS.E.64 [R27], desc[UR14][R34.64+0x40] ;  /* 0x00000040221b7fae */ /* 0x000fe8000b921a4e */
[----:B------:R-:W0:Y:S04]  /*08b0*/  LDGDEPBAR ;  /* 0x00000000000079af */ /* 0x000e280000000000 */
[----:B------:R2:W-:Y:S04]  /*08c0*/  LDGSTS.E.BYPASS.128 [R2+0x400], desc[UR14][R30.64+0x40] ;  /* 0x004000401e027fae */ /* 0x0005e8000b901c4e */
[----:B------:R3:W-:Y:S01]  /*08d0*/  LDGSTS.E.BYPASS.128 [R3+0x400], desc[UR14][R36.64+0x40] ;  /* 0x0040004024037fae */ /* 0x0007e2000b901c4e */
[----:B-1----:R-:W-:Y:S03]  /*08e0*/  HMMA.16816.F32.BF16 R4, R12, R16, R4 ;  /* 0x000000100c04723c */ /* 0x002fe60000041804 */
[----:B------:R-:W0:Y:S03]  /*08f0*/  LDGDEPBAR ;  /* 0x00000000000079af */ /* 0x000e260000000000 */
[----:B------:R-:W-:Y:S07]  /*0900*/  HMMA.16816.F32.BF16 R8, R12, R18, R8 ;  /* 0x000000120c08723c */ /* 0x000fee0000041808 */
[----:B------:R-:W-:Y:S01]  /*0910*/  IMAD.WIDE.U32 R12, R26, 0x8, R32 ;  /* 0x000000081a0c7825 */ /* 0x000fe200078e0020 */
[----:B------:R-:W-:-:S02]  /*0920*/  IADD3 R32, P1, R30, 0x80, RZ ;  /* 0x000000801e207810 */ /* 0x000fc40007f3e0ff */
[----:B--2---:R-:W-:Y:S02]  /*0930*/  IADD3 R30, P0, R36, 0x80, RZ ;  /* 0x00000080241e7810 */ /* 0x004fe40007f1e0ff */
[----:B------:R-:W-:Y:S01]  /*0940*/  IADD3 R34, P2, R12, 0x80, RZ ;  /* 0x000000800c227810 */ /* 0x000fe20007f5e0ff */
[----:B------:R-:W-:Y:S02]  /*0950*/  IMAD.X R33, RZ, RZ, R31, P1 ;  /* 0x000000ffff217224 */ /* 0x000fe400008e061f */
[----:B------:R-:W-:Y:S02]  /*0960*/  IMAD.X R31, RZ, RZ, R37, P0 ;  /* 0x000000ffff1f7224 */ /* 0x000fe400000e0625 */
[----:B------:R-:W-:Y:S01]  /*0970*/  IMAD.X R35, RZ, RZ, R13, P2 ;  /* 0x000000ffff237224 */ /* 0x000fe200010e060d */
[----:B------:R-:W-:-:S04]  /*0980*/  DEPBAR.LE SB0, 0x0 ;  /* 0x000080000000791a */ /* 0x000fc80000000000 */
[----:B------:R-:W-:Y:S06]  /*0990*/  BAR.SYNC.DEFER_BLOCKING 0x0 ;  /* 0x0000000000007b1d */ /* 0x000fec0000010000 */
[----:B------:R3:W1:Y:S04]  /*09a0*/  LDSM.16.M88.4 R12, [R24+UR8] ;  /* 0x00000008180c783b */ /* 0x0006680008000200 */
[----:B-1----:R3:W2:Y:S02]  /*09b0*/  LDSM.16.M88.4 R16, [R21+UR8+0x400] ;  /* 0x000400081510783b */ /* 0x0026a40008000200 */
.L_x_0:
[----:B-123--:R-:W-:Y:S01]  /*09c0*/  HMMA.16816.F32.BF16 R4, R12, R16, R4 ;  /* 0x000000100c04723c */ /* 0x00efe20000041804 */
[----:B------:R-:W-:Y:S02]  /*09d0*/  UISETP.GE.U32.AND UP1, UPT, UR4, 0xbe0, UPT ;  /* 0x00000be00400788c */ /* 0x000fe4000bf26070 */
[----:B------:R-:W-:-:S03]  /*09e0*/  UIADD3 UR4, UR4, 0x20, URZ ;  /* 0x0000002004047890 */ /* 0x000fc6000fffe03f */
[----:B------:R-:W-:Y:S01]  /*09f0*/  HMMA.16816.F32.BF16 R8, R12, R18, R8 ;  /* 0x000000120c08723c */ /* 0x000fe20000041808 */
[----:B------:R-:W-:Y:S01]  /*0a00*/  LDSM.16.M88.4 R12, [R20+UR8] ;  /* 0x00000008140c783b */ /* 0x000fe20008000200 */
[----:B------:R-:W-:-:S03]  /*0a10*/  PLOP3.LUT P3, PT, PT, PT, UP1, 0x80, 0x0 ;  /* 0x000000000000781c */ /* 0x000fc60003f6f018 */
[----:B------:R-:W1:Y:S01]  /*0a20*/  LDSM.16.M88.4 R16, [R29+UR8+0x400] ;  /* 0x000400081d10783b */ /* 0x000e620008000200 */
[----:B------:R-:W-:Y:S09]  /*0a30*/  BAR.SYNC.DEFER_BLOCKING 0x0 ;  /* 0x0000000000007b1d */ /* 0x000ff20000010000 */
[----:B------:R-:W-:Y:S01]  /*0a40*/  @!PT LDS RZ, [RZ] ;  /* 0x00000000fffff984 */ /* 0x000fe20000000800 */
[----:B------:R-:W-:Y:S01]  /*0a50*/  @!PT LDS RZ, [RZ] ;  /* 0x00000000fffff984 */ /* 0x000fe20000000800 */
[----:B------:R-:W-:Y:S01]  /*0a60*/  @!PT LDS RZ, [RZ] ;  /* 0x00000000fffff984 */ /* 0x000fe20000000800 */
[----:B------:R2:W-:Y:S04]  /*0a70*/  LDGSTS.E.64 [R27], desc[UR14][R34.64], !P3 ;  /* 0x00000000221b7fae */ /* 0x0005e8000d921a4e */
[----:B------:R-:W0:Y:S04]  /*0a80*/  LDGDEPBAR ;  /* 0x00000000000079af */ /* 0x000e280000000000 */
[----:B------:R3:W-:Y:S04]  /*0a90*/  LDGSTS.E.BYPASS.128 [R2+0x400], desc[UR14][R32.64], !P3 ;  /* 0x0040000020027fae */ /* 0x0007e8000d901c4e */
[----:B------:R4:W-:Y:S01]  /*0aa0*/  LDGSTS.E.BYPASS.128 [R3+0x400], desc[UR14][R30.64], !P3 ;  /* 0x004000001e037fae */ /* 0x0009e2000d901c4e */
[----:B--2---:R-:W-:Y:S01]  /*0ab0*/  IADD3 R34, P2, R34, 0x40, RZ ;  /* 0x0000004022227810 */ /* 0x004fe20007f5e0ff */
[----:B-1----:R-:W-:Y:S02]  /*0ac0*/  HMMA.16816.F32.BF16 R4, R12, R16, R4 ;  /* 0x000000100c04723c */ /* 0x002fe40000041804 */
[----:B------:R-:W0:Y:S02]  /*0ad0*/  LDGDEPBAR ;  /* 0x00000000000079af */ /* 0x000e240000000000 */
[----:B------:R-:W-:Y:S01]  /*0ae0*/  IMAD.X R35, RZ, RZ, R35, P2 ;  /* 0x000000ffff237224 */ /* 0x000fe200010e0623 */
[----:B---3--:R-:W-:Y:S01]  /*0af0*/  IADD3 R32, P1, R32, 0x40, RZ ;  /* 0x0000004020207810 */ /* 0x008fe20007f3e0ff */
[----:B------:R-:W-:Y:S01]  /*0b00*/  HMMA.16816.F32.BF16 R8, R12, R18, R8 ;  /* 0x000000120c08723c */ /* 0x000fe20000041808 */
[----:B----4-:R-:W-:-:S03]  /*0b10*/  IADD3 R30, P0, R30, 0x40, RZ ;  /* 0x000000401e1e7810 */ /* 0x010fc60007f1e0ff */
[----:B------:R-:W-:Y:S02]  /*0b20*/  IMAD.X R33, RZ, RZ, R33, P1 ;  /* 0x000000ffff217224 */ /* 0x000fe400008e0621 */
[----:B------:R-:W-:Y:S01]  /*0b30*/  IMAD.X R31, RZ, RZ, R31, P0 ;  /* 0x000000ffff1f7224 */ /* 0x000fe200000e061f */
[----:B------:R-:W-:-:S04]  /*0b40*/  DEPBAR.LE SB0, 0x0 ;  /* 0x000080000000791a */ /* 0x000fc80000000000 */
[----:B------:R-:W-:Y:S06]  /*0b50*/  BAR.SYNC.DEFER_BLOCKING 0x0 ;  /* 0x0000000000007b1d */ /* 0x000fec0000010000 */
[----:B------:R1:W2:Y:S04]  /*0b60*/  LDSM.16.M88.4 R12, [R24+UR8] ;  /* 0x00000008180c783b */ /* 0x0002a80008000200 */
[----:B------:R1:W3:Y:S01]  /*0b70*/  LDSM.16.M88.4 R16, [R21+UR8+0x400] ;  /* 0x000400081510783b */ /* 0x0002e20008000200 */
[----:B------:R-:W-:Y:S05]  /*0b80*/  @!P3 BRA `(.L_x_0) ;  /* 0xfffffffc008cb947 */ /* 0x000fea000383ffff */
[----:B------:R-:W-:Y:S01]  /*0b90*/  IABS R2, UR13 ;  /* 0x0000000d00027c13 */ /* 0x000fe20008000000 */
[----:B------:R-:W-:Y:S01]  /*0ba0*/  UISETP.GE.AND UP2, UPT, UR13, URZ, UPT ;  /* 0x0000003f0d00728c */ /* 0x000fe2000bf46270 */
[----:B------:R-:W-:-:S04]  /*0bb0*/  DEPBAR.LE SB0, 0x0 ;  /* 0x000080000000791a */ /* 0x000fc80000000000 */
[----:B------:R-:W-:Y:S01]  /*0bc0*/  R2UR UR10, R2 ;  /* 0x00000000020a72ca */ /* 0x000fe200000e0000 */
[C---:B------:R-:W-:Y:S01]  /*0bd0*/  IMAD.SHL.U32 R3, R0.reuse, 0x2, RZ ;  /* 0x0000000200037824 */ /* 0x040fe200078e00ff */
[C---:B------:R-:W-:Y:S01]  /*0be0*/  LOP3.LUT R2, R0.reuse, 0x1f, RZ, 0xc0, !PT ;  /* 0x0000001f00027812 */ /* 0x040fe200078ec0ff */
[----:B--2---:R-:W-:Y:S01]  /*0bf0*/  IMAD.SHL.U32 R13, R0, 0x8, RZ ;  /* 0x00000008000d7824 */ /* 0x004fe200078e00ff */
[----:B------:R-:W-:Y:S01]  /*0c00*/  F2FP.BF16.F32.PACK_AB R5, R5, R4 ;  /* 0x000000040505723e */ /* 0x000fe200000010ff */
[----:B------:R-:W-:Y:S01]  /*0c10*/  IMAD.U32 R0, RZ, RZ, UR12 ;  /* 0x0000000cff007e24 */ /* 0x000fe2000f8e00ff */
[----:B------:R-:W-:Y:S01]  /*0c20*/  LOP3.LUT R3, R22, 0x6, R3, 0xf8, !PT ;  /* 0x0000000616037812 */ /* 0x000fe200078ef803 */
[----:B------:R-:W-:Y:S01]  /*0c30*/  IMAD.SHL.U32 R4, R23, 0x4, RZ ;  /* 0x0000000417047824 */ /* 0x000fe200078e00ff */
[----:B------:R-:W-:Y:S02]  /*0c40*/  SHF.R.U32.HI R2, RZ, 0x2, R2 ;  /* 0x00000002ff027819 */ /* 0x000fe40000011602 */
[----:B------:R-:W-:-:S02]  /*0c50*/  F2FP.BF16.F32.PACK_AB R7, R7, R6 ;  /* 0x000000060707723e */ /* 0x000fc400000010ff */
[----:B------:R-:W-:Y:S01]  /*0c60*/  F2FP.BF16.F32.PACK_AB R9, R9, R8 ;  /* 0x000000080909723e */ /* 0x000fe200000010ff */
[----:B------:R-:W-:Y:S01]  /*0c70*/  UIMAD.WIDE.U32 UR4, UR9, UR10, URZ ;  /* 0x0000000a090472a5 */ /* 0x000fe2000f8e003f */
[----:B------:R-:W-:Y:S01]  /*0c80*/  IMAD R2, R2, 0x48, R3 ;  /* 0x0000004802027824 */ /* 0x000fe200078e0203 */
[----:B------:R-:W-:Y:S02]  /*0c90*/  F2FP.BF16.F32.PACK_AB R11, R11, R10 ;  /* 0x0000000a0b0b723e */ /* 0x000fe400000010ff */
[----:B------:R-:W-:Y:S01]  /*0ca0*/  UIMAD UR5, UR5, UR11, UR10 ;  /* 0x0000000b050572a4 */ /* 0x000fe2000f8e020a */
[----:B------:R-:W-:Y:S02]  /*0cb0*/  LOP3.LUT R13, R0, 0x38, R13, 0xf8, !PT ;  /* 0x00000038000d7812 */ /* 0x000fe400078ef80d */
[----:B------:R-:W-:Y:S01]  /*0cc0*/  LEA R2, R2, UR8, 0x1 ;  /* 0x0000000802027c11 */ /* 0x000fe2000f8e08ff */
[----:B------:R-:W-:Y:S01]  /*0cd0*/  UISETP.GT.U32.AND UP1, UPT, UR16, UR5, UPT ;  /* 0x000000051000728c */ /* 0x000fe2000bf24070 */
[----:B------:R-:W-:Y:S01]  /*0ce0*/  BAR.SYNC.DEFER_BLOCKING 0x0 ;  /* 0x0000000000007b1d */ /* 0x000fe20000010000 */
[----:B------:R-:W-:-:S05]  /*0cf0*/  LOP3.LUT R25, R4, R25, RZ, 0xfc, !PT ;  /* 0x0000001904197212 */ /* 0x000fca00078efcff */
[----:B------:R-:W-:-:S04]  /*0d00*/  IMAD R0, R25, 0x9, R26 ;  /* 0x0000000919007824 */ /* 0x000fc800078e021a */
[----:B------:R-:W-:Y:S01]  /*0d10*/  @!UP1 UIADD3 UR5, UR5, -UR16, URZ ;  /* 0x8000001005059290 */ /* 0x000fe2000fffe03f */
[----:B------:R-:W-:-:S03]  /*0d20*/  IMAD.SHL.U32 R0, R0, 0x8, RZ ;  /* 0x0000000800007824 */ /* 0x000fc600078e00ff */
[----:B------:R-:W-:Y:S02]  /*0d30*/  UISETP.GT.U32.AND UP1, UPT, UR16, UR5, UPT ;  /* 0x000000051000728c */ /* 0x000fe4000bf24070 */
[----:B------:R-:W-:Y:S01]  /*0d40*/  LEA R0, R0, UR8, 0x1 ;  /* 0x0000000800007c11 */ /* 0x000fe2000f8e08ff */
[----:B------:R2:W-:Y:S08]  /*0d50*/  STS [R2], R5 ;  /* 0x0000000502007388 */ /* 0x0005f00000000800 */
[----:B------:R-:W-:Y:S01]  /*0d60*/  @!UP1 UIADD3 UR5, UR5, -UR16, URZ ;  /* 0x8000001005059290 */ /* 0x000fe2000fffe03f */
[----:B------:R2:W-:Y:S03]  /*0d70*/  STS [R2+0x480], R7 ;  /* 0x0004800702007388 */ /* 0x0005e60000000800 */
[----:B------:R-:W-:Y:S01]  /*0d80*/  @!UP2 UIADD3 UR5, -UR5, URZ, URZ ;  /* 0x0000003f0505a290 */ /* 0x000fe2000fffe13f */
[----:B------:R2:W-:Y:S03]  /*0d90*/  STS [R2+0x40], R9 ;  /* 0x0000400902007388 */ /* 0x0005e60000000800 */
[----:B------:R-:W-:Y:S01]  /*0da0*/  USEL UR5, UR7, UR5, !UP0 ;  /* 0x0000000507057287 */ /* 0x000fe2000c000000 */
[----:B------:R2:W-:Y:S03]  /*0db0*/  STS [R2+0x4c0], R11 ;  /* 0x0004c00b02007388 */ /* 0x0005e60000000800 */
[----:B------:R-:W-:-:S04]  /*0dc0*/  ULEA UR5, UR6, UR5, 0x3 ;  /* 0x0000000506057291 */ /* 0x000fc8000f8e183f */
[----:B------:R-:W-:-:S06]  /*0dd0*/  USHF.L.U32 UR5, UR5, 0x4, URZ ;  /* 0x0000000405057899 */ /* 0x000fcc000800063f */
[----:B------:R-:W-:Y:S01]  /*0de0*/  LOP3.LUT R28, R28, UR5, RZ, 0xfc, !PT ;  /* 0x000000051c1c7c12 */ /* 0x000fe2000f8efcff */
[----:B------:R-:W-:Y:S03]  /*0df0*/  BAR.SYNC.DEFER_BLOCKING 0x0 ;  /* 0x0000000000007b1d */ /* 0x000fe60000010000 */
[----:B------:R-:W-:-:S04]  /*0e00*/  ISETP.GE.AND P0, PT, R28, 0x1, PT ;  /* 0x000000011c00780c */ /* 0x000fc80003f06270 */
[----:B------:R-:W-:-:S13]  /*0e10*/  ISETP.LT.AND P0, PT, R13, 0xc00, !P0 ;  /* 0x00000c000d00780c */ /* 0x000fda0004701270 */
[----:B--2---:R-:W-:Y:S05]  /*0e20*/  @!P0 EXIT ;  /* 0x000000000000894d */ /* 0x004fea0003800000 */
[----:B------:R-:W1:Y:S01]  /*0e30*/  LDS.128 R4, [R0] ;  /* 0x0000000000047984 */ /* 0x000e620000000c00 */
[----:B------:R-:W2:Y:S02]  /*0e40*/  LDC.64 R2, c[0x0][0x220] ;  /* 0x00008800ff027b82 */ /* 0x000ea40000000a00 */
[----:B--2---:R-:W-:-:S05]  /*0e50*/  IMAD.WIDE R2, R13, 0x2, R2 ;  /* 0x000000020d027825 */ /* 0x004fca00078e0202 */
[----:B-1----:R-:W-:Y:S01]  /*0e60*/  STG.E.128 desc[UR14][R2.64], R4 ;  /* 0x0000000402007986 */ /* 0x002fe2000c101d0e */
[----:B------:R-:W-:Y:S05]  /*0e70*/  EXIT ;  /* 0x000000000000794d */ /* 0x000fea0003800000 */
.L_x_1:
[----:B------:R-:W-:-:S00]  /*0e80*/  BRA `(.L_x_1) ;  /* 0xfffffffc00fc7947 */ /* 0x000fc0000383ffff */
[----:B------:R-:W-:-:S00]  /*0e90*/  NOP ;  /* 0x0000000000007918 */ /* 0x000fc00000000000 */
        /* <DEDUP_REMOVED lines=14> */
.L_x_2:


//--------------------- .nv.shared.triton_mm      --------------------------
	.section	.nv.shared.triton_mm,"aw",@nobits
	.sectionflags	@""
	.align	16
	.zero		1024


//--------------------- .nv.constant0.triton_mm   --------------------------
	.section	.nv.constant0.triton_mm,"a",@progbits
	.sectionflags	@""
	.align	4
.nv.constant0.triton_mm:
	.zero		552
